	.headerflags	@"EF_CUDA_TEXMODE_UNIFIED EF_CUDA_64BIT_ADDRESS EF_CUDA_ACCELERATORS EF_CUDA_SM90 EF_CUDA_VIRTUAL_SM(EF_CUDA_SM90)"
	.elftype	@"ET_EXEC"


//--------------------- .nv.info                  --------------------------
	.section	.nv.info,"",@"SHT_CUDA_INFO"
	.align	4


	//----- nvinfo : EIATTR_REGCOUNT
	.align		4
        /*0000*/ 	.byte	0x04, 0x2f
        /*0002*/ 	.short	(.L_1 - .L_0)
	.align		4
.L_0:
        /*0004*/ 	.word	index@(triton_poi_fused_convolution_relu_5)
        /*0008*/ 	.word	0x0000000e


	//----- nvinfo : EIATTR_MIN_STACK_SIZE
	.align		4
.L_1:
        /*000c*/ 	.byte	0x04, 0x12
        /*000e*/ 	.short	(.L_3 - .L_2)
	.align		4
.L_2:
        /*0010*/ 	.word	index@(triton_poi_fused_convolution_relu_5)
        /*0014*/ 	.word	0x00000000


	//----- nvinfo : EIATTR_FRAME_SIZE
	.align		4
.L_3:
        /*0018*/ 	.byte	0x04, 0x11
        /*001a*/ 	.short	(.L_5 - .L_4)
	.align		4
.L_4:
        /*001c*/ 	.word	index@(triton_poi_fused_convolution_relu_5)
        /*0020*/ 	.word	0x00000000


	//----- nvinfo : EIATTR_MIN_STACK_SIZE
	.align		4
.L_5:
        /*0024*/ 	.byte	0x04, 0x12
        /*0026*/ 	.short	(.L_7 - .L_6)
	.align		4
.L_6:
        /*0028*/ 	.word	index@(triton_poi_fused_convolution_relu_5)
        /*002c*/ 	.word	0x00000000
.L_7:


//--------------------- .nv.info.triton_poi_fused_convolution_relu_5 --------------------------
	.section	.nv.info.triton_poi_fused_convolution_relu_5,"",@"SHT_CUDA_INFO"
	.sectionflags	@""
	.align	4


	//----- nvinfo : EIATTR_CUDA_API_VERSION
	.align		4
        /*0000*/ 	.byte	0x04, 0x37
        /*0002*/ 	.short	(.L_9 - .L_8)
.L_8:
        /*0004*/ 	.word	0x0000007c


	//----- nvinfo : EIATTR_KPARAM_INFO
	.align		4
.L_9:
        /*0008*/ 	.byte	0x04, 0x17
        /*000a*/ 	.short	(.L_11 - .L_10)
.L_10:
        /*000c*/ 	.word	0x00000000
        /*0010*/ 	.short	0x0003
        /*0012*/ 	.short	0x0018
        /*0014*/ 	.byte	0x00, 0xf0, 0x11, 0x00


	//----- nvinfo : EIATTR_KPARAM_INFO
	.align		4
.L_11:
        /*0018*/ 	.byte	0x04, 0x17
        /*001a*/ 	.short	(.L_13 - .L_12)
.L_12:
        /*001c*/ 	.word	0x00000000
        /*0020*/ 	.short	0x0002
        /*0022*/ 	.short	0x0010
        /*0024*/ 	.byte	0x00, 0xf4, 0x21, 0x00


	//----- nvinfo : EIATTR_KPARAM_INFO
	.align		4
.L_13:
        /*0028*/ 	.byte	0x04, 0x17
        /*002a*/ 	.short	(.L_15 - .L_14)
.L_14:
        /*002c*/ 	.word	0x00000000
        /*0030*/ 	.short	0x0001
        /*0032*/ 	.short	0x0008
        /*0034*/ 	.byte	0x00, 0xf4, 0x21, 0x00


	//----- nvinfo : EIATTR_KPARAM_INFO
	.align		4
.L_15:
        /*0038*/ 	.byte	0x04, 0x17
        /*003a*/ 	.short	(.L_17 - .L_16)
.L_16:
        /*003c*/ 	.word	0x00000000
        /*0040*/ 	.short	0x0000
        /*0042*/ 	.short	0x0000
        /*0044*/ 	.byte	0x00, 0xf4, 0x21, 0x00


	//----- nvinfo : EIATTR_SPARSE_MMA_MASK
	.align		4
.L_17:
        /*0048*/ 	.byte	0x03, 0x50
        /*004a*/ 	.short	0x0000


	//----- nvinfo : EIATTR_MAXREG_COUNT
	.align		4
        /*004c*/ 	.byte	0x03, 0x1b
        /*004e*/ 	.short	0x00ff


	//----- nvinfo : EIATTR_EXIT_INSTR_OFFSETS
	.align		4
        /*0050*/ 	.byte	0x04, 0x1c
        /*0052*/ 	.short	(.L_19 - .L_18)


	//   ....[0]....
.L_18:
        /*0054*/ 	.word	0x00000290


	//----- nvinfo : EIATTR_REQNTID
	.align		4
.L_19:
        /*0058*/ 	.byte	0x04, 0x10
        /*005a*/ 	.short	(.L_21 - .L_20)
.L_20:
        /*005c*/ 	.word	0x00000100
        /*0060*/ 	.word	0x00000001
        /*0064*/ 	.word	0x00000001


	//----- nvinfo : EIATTR_CBANK_PARAM_SIZE
	.align		4
.L_21:
        /*0068*/ 	.byte	0x03, 0x19
        /*006a*/ 	.short	0x001c


	//----- nvinfo : EIATTR_PARAM_CBANK
	.align		4
        /*006c*/ 	.byte	0x04, 0x0a
        /*006e*/ 	.short	(.L_23 - .L_22)
	.align		4
.L_22:
        /*0070*/ 	.word	index@(.nv.constant0.triton_poi_fused_convolution_relu_5)
        /*0074*/ 	.short	0x0210
        /*0076*/ 	.short	0x001c


	//----- nvinfo : EIATTR_SW_WAR
	.align		4
.L_23:
        /*0078*/ 	.byte	0x04, 0x36
        /*007a*/ 	.short	(.L_25 - .L_24)
.L_24:
        /*007c*/ 	.word	0x00000008
.L_25:


//--------------------- .nv.callgraph             --------------------------
	.section	.nv.callgraph,"",@"SHT_CUDA_CALLGRAPH"
	.align	4
	.sectionentsize	8
	.align		4
        /*0000*/ 	.word	0x00000000
	.align		4
        /*0004*/ 	.word	0xffffffff
	.align		4
        /*0008*/ 	.word	0x00000000
	.align		4
        /*000c*/ 	.word	0xfffffffe
	.align		4
        /*0010*/ 	.word	0x00000000
	.align		4
        /*0014*/ 	.word	0xfffffffd
	.align		4
        /*0018*/ 	.word	0x00000000
	.align		4
        /*001c*/ 	.word	0xfffffffc


//--------------------- .text.triton_poi_fused_convolution_relu_5 --------------------------
	.section	.text.triton_poi_fused_convolution_relu_5,"ax",@progbits
	.align	128
        .global         triton_poi_fused_convolution_relu_5
        .type           triton_poi_fused_convolution_relu_5,@function
        .size           triton_poi_fused_convolution_relu_5,(.L_x_1 - triton_poi_fused_convolution_relu_5)
        .other          triton_poi_fused_convolution_relu_5,@"STO_CUDA_ENTRY STV_DEFAULT"
triton_poi_fused_convolution_relu_5:
.text.triton_poi_fused_convolution_relu_5:
[----:B------:R-:W-:Y:S01]  /*0000*/  LDC R1, c[0x0][0x28] ;  /* 0x00000a00ff017b82 */ /* 0x000fe20000000800 */
[----:B------:R-:W1:Y:S01]  /*0010*/  S2R R0, SR_TID.X ;  /* 0x0000000000007919 */ /* 0x000e620000002100 */
[----:B------:R-:W-:-:S06]  /*0020*/  IMAD.MOV.U32 R2, RZ, RZ, RZ ;  /* 0x000000ffff027224 */ /* 0x000fcc00078e00ff */
[----:B------:R-:W2:Y:S01]  /*0030*/  LDC.64 R6, c[0x0][0x218] ;  /* 0x00008600ff067b82 */ /* 0x000ea20000000a00 */
[----:B------:R-:W-:Y:S01]  /*0040*/  ULDC.64 UR4, c[0x0][0x208] ;  /* 0x0000820000047ab9 */ /* 0x000fe20000000a00 */
[----:B------:R-:W3:Y:S01]  /*0050*/  S2R R3, SR_CTAID.X ;  /* 0x0000000000037919 */ /* 0x000ee20000002500 */
[----:B-1----:R-:W-:-:S05]  /*0060*/  IMAD.SHL.U32 R0, R0, 0x2, RZ ;  /* 0x0000000200007824 */ /* 0x002fca00078e00ff */
[----:B------:R-:W-:-:S05]  /*0070*/  LOP3.LUT R0, R0, 0x1fe, RZ, 0xc0, !PT ;  /* 0x000001fe00007812 */ /* 0x000fca00078ec0ff */
[----:B---3--:R-:W-:-:S04]  /*0080*/  IMAD R3, R3, 0x200, R0 ;  /* 0x0000020003037824 */ /* 0x008fc800078e0200 */
[----:B------:R-:W-:-:S05]  /*0090*/  IMAD.HI R0, R3, -0x64a7c8c7, R2 ;  /* 0x9b58373903007827 */ /* 0x000fca00078e0202 */
[----:B------:R-:W-:-:S04]  /*00a0*/  SHF.R.U32.HI R5, RZ, 0x1f, R0 ;  /* 0x0000001fff057819 */ /* 0x000fc80000011600 */
[----:B------:R-:W-:-:S04]  /*00b0*/  LEA.HI.SX32 R0, R0, R5, 0xf ;  /* 0x0000000500007211 */ /* 0x000fc800078f7aff */
[----:B------:R-:W-:-:S04]  /*00c0*/  PRMT R2, R0, 0x9910, RZ ;  /* 0x0000991000027816 */ /* 0x000fc800000000ff */
[----:B------:R-:W-:-:S04]  /*00d0*/  SHF.R.S32.HI R2, RZ, 0xf, R2 ;  /* 0x0000000fff027819 */ /* 0x000fc80000011402 */
[----:B------:R-:W-:-:S04]  /*00e0*/  LOP3.LUT R5, R2, 0xffff, RZ, 0xc0, !PT ;  /* 0x0000ffff02057812 */ /* 0x000fc800078ec0ff */
[----:B------:R-:W-:Y:S02]  /*00f0*/  LEA.HI R2, R5, R0, RZ, 0x15 ;  /* 0x0000000005027211 */ /* 0x000fe400078fa8ff */
[----:B------:R-:W1:Y:S02]  /*0100*/  LDC.64 R4, c[0x0][0x210] ;  /* 0x00008400ff047b82 */ /* 0x000e640000000a00 */
[----:B------:R-:W-:-:S05]  /*0110*/  LOP3.LUT R2, R2, 0xffe0, RZ, 0xc0, !PT ;  /* 0x0000ffe002027812 */ /* 0x000fca00078ec0ff */
[----:B------:R-:W-:-:S05]  /*0120*/  IMAD.MOV R2, RZ, RZ, -R2 ;  /* 0x000000ffff027224 */ /* 0x000fca00078e0a02 */
[----:B------:R-:W-:-:S05]  /*0130*/  PRMT R9, R2, 0x7710, RZ ;  /* 0x0000771002097816 */ /* 0x000fca00000000ff */
[----:B------:R-:W-:-:S05]  /*0140*/  IMAD.IADD R0, R0, 0x1, R9 ;  /* 0x0000000100007824 */ /* 0x000fca00078e0209 */
[----:B------:R-:W-:Y:S01]  /*0150*/  PRMT R9, R0, 0x9910, RZ ;  /* 0x0000991000097816 */ /* 0x000fe200000000ff */
[----:B-1----:R-:W-:-:S04]  /*0160*/  IMAD.WIDE R4, R3, 0x4, R4 ;  /* 0x0000000403047825 */ /* 0x002fc800078e0204 */
[----:B--2---:R-:W-:Y:S02]  /*0170*/  IMAD.WIDE R6, R9, 0x4, R6 ;  /* 0x0000000409067825 */ /* 0x004fe400078e0206 */
[----:B------:R-:W2:Y:S01]  /*0180*/  LDG.E.64 R4, desc[UR4][R4.64] ;  /* 0x0000000404047981 */ /* 0x000ea2000c1e1b00 */
[----:B------:R-:W1:Y:S03]  /*0190*/  LDC.64 R8, c[0x0][0x220] ;  /* 0x00008800ff087b82 */ /* 0x000e660000000a00 */
[----:B------:R-:W2:Y:S01]  /*01a0*/  LDG.E.EL R6, desc[UR4][R6.64] ;  /* 0x0000000406067981 */ /* 0x000ea2000c2e1900 */
[----:B------:R-:W-:-:S04]  /*01b0*/  IMAD.MOV.U32 R2, RZ, RZ, RZ ;  /* 0x000000ffff027224 */ /* 0x000fc800078e00ff */
[----:B------:R-:W-:-:S05]  /*01c0*/  IMAD.HI R2, R3, -0x6e5d4c3b, R2 ;  /* 0x91a2b3c503027827 */ /* 0x000fca00078e0202 */
[----:B------:R-:W-:-:S04]  /*01d0*/  SHF.R.U32.HI R11, RZ, 0x1f, R2 ;  /* 0x0000001fff0b7819 */ /* 0x000fc80000011602 */
[----:B------:R-:W-:-:S05]  /*01e0*/  LEA.HI.SX32 R11, R2, R11, 0x15 ;  /* 0x0000000b020b7211 */ /* 0x000fca00078faaff */
[----:B------:R-:W-:-:S04]  /*01f0*/  IMAD R2, R11, -0xe10, R3 ;  /* 0xfffff1f00b027824 */ /* 0x000fc800078e0203 */
[----:B------:R-:W-:-:S04]  /*0200*/  IMAD R3, R11, 0xe20, R2 ;  /* 0x00000e200b037824 */ /* 0x000fc800078e0202 */
[----:B-1----:R-:W-:Y:S01]  /*0210*/  IMAD.WIDE R2, R3, 0x4, R8 ;  /* 0x0000000403027825 */ /* 0x002fe200078e0208 */
[----:B--2---:R-:W-:-:S03]  /*0220*/  FSETP.GEU.AND P0, PT, R4, -R6, PT ;  /* 0x800000060400720b */ /* 0x004fc60003f0e000 */
[--C-:B------:R-:W-:Y:S01]  /*0230*/  FADD R0, R4, R6.reuse ;  /* 0x0000000604007221 */ /* 0x100fe20000000000 */
[C---:B------:R-:W-:Y:S01]  /*0240*/  FADD R4, R5.reuse, R6 ;  /* 0x0000000605047221 */ /* 0x040fe20000000000 */
[----:B------:R-:W-:-:S03]  /*0250*/  FSETP.GEU.AND P1, PT, R5, -R6, PT ;  /* 0x800000060500720b */ /* 0x000fc60003f2e000 */
[----:B------:R-:W-:Y:S02]  /*0260*/  FSEL R6, R0, RZ, P0 ;  /* 0x000000ff00067208 */ /* 0x000fe40000000000 */
[----:B------:R-:W-:-:S05]  /*0270*/  FSEL R7, R4, RZ, P1 ;  /* 0x000000ff04077208 */ /* 0x000fca0000800000 */
[----:B------:R-:W-:Y:S01]  /*0280*/  STG.E.64 desc[UR4][R2.64], R6 ;  /* 0x0000000602007986 */ /* 0x000fe2000c101b04 */
[----:B------:R-:W-:Y:S05]  /*0290*/  EXIT ;  /* 0x000000000000794d */ /* 0x000fea0003800000 */
.L_x_0:
[----:B------:R-:W-:-:S00]  /*02a0*/  BRA `(.L_x_0) ;  /* 0xfffffffc00fc7947 */ /* 0x000fc0000383ffff */
[----:B------:R-:W-:-:S00]  /*02b0*/  NOP ;  /* 0x0000000000007918 */ /* 0x000fc00000000000 */
        /* <DEDUP_REMOVED lines=12> */
.L_x_1:


//--------------------- .nv.constant0.triton_poi_fused_convolution_relu_5 --------------------------
	.section	.nv.constant0.triton_poi_fused_convolution_relu_5,"a",@progbits
	.sectionflags	@""
	.align	4
.nv.constant0.triton_poi_fused_convolution_relu_5:
	.zero		556
